//
// Generated by NVIDIA NVVM Compiler
//
// Compiler Build ID: CL-36424714
// Cuda compilation tools, release 13.0, V13.0.88
// Based on NVVM 20.0.0
//

.version 9.0
.target sm_100
.address_size 64

	// .globl	kernel
.extern .func __assertfail
(
	.param .b64 __assertfail_param_0,
	.param .b64 __assertfail_param_1,
	.param .b32 __assertfail_param_2,
	.param .b64 __assertfail_param_3,
	.param .b64 __assertfail_param_4
)
;
.global .align 1 .b8 __unnamed_1[40] = {118, 111, 105, 100, 32, 107, 101, 114, 110, 101, 108, 40, 105, 110, 116, 44, 32, 105, 110, 116, 44, 32, 102, 108, 111, 97, 116, 32, 42, 44, 32, 102, 108, 111, 97, 116, 32, 42, 41};
// _ZZ11blockReducefE5psums has been demoted
.global .align 1 .b8 $str[14] = {78, 32, 60, 61, 32, 82, 79, 87, 95, 83, 73, 90, 69};
.global .align 1 .b8 $str$1[27] = {47, 116, 109, 112, 47, 115, 97, 115, 115, 95, 99, 117, 95, 111, 57, 115, 106, 122, 105, 106, 51, 47, 107, 46, 99, 117};

.visible .entry kernel(
	.param .u32 kernel_param_0,
	.param .u32 kernel_param_1,
	.param .u64 .ptr .align 1 kernel_param_2,
	.param .u64 .ptr .align 1 kernel_param_3
)
{
	.reg .pred 	%p<22>;
	.reg .b32 	%r<77>;
	.reg .b32 	%f<126>;
	.reg .b64 	%rd<16>;
	// demoted variable
	.shared .align 4 .b8 _ZZ11blockReducefE5psums[64];
	ld.param.u32 	%r33, [kernel_param_0];
	ld.param.u32 	%r32, [kernel_param_1];
	ld.param.u64 	%rd4, [kernel_param_2];
	ld.param.u64 	%rd3, [kernel_param_3];
	cvta.to.global.u64 	%rd1, %rd4;
	mov.u32 	%r1, %ctaid.x;
	mov.u32 	%r76, %tid.x;
	setp.gt.s32 	%p1, %r1, %r33;
	@%p1 bra 	$L__BB0_24;
	setp.lt.s32 	%p2, %r32, 4097;
	@%p2 bra 	$L__BB0_3;
	mov.u64 	%rd5, $str;
	cvta.global.u64 	%rd6, %rd5;
	mov.u64 	%rd7, $str$1;
	cvta.global.u64 	%rd8, %rd7;
	mov.u64 	%rd9, __unnamed_1;
	cvta.global.u64 	%rd10, %rd9;
	{ // callseq 0, 0
	.param .b64 param0;
	st.param.b64 	[param0], %rd6;
	.param .b64 param1;
	st.param.b64 	[param1], %rd8;
	.param .b32 param2;
	st.param.b32 	[param2], 41;
	.param .b64 param3;
	st.param.b64 	[param3], %rd10;
	.param .b64 param4;
	st.param.b64 	[param4], 1;
	call.uni 
	__assertfail, 
	(
	param0, 
	param1, 
	param2, 
	param3, 
	param4
	);
	} // callseq 0
$L__BB0_3:
	setp.ge.s32 	%p3, %r76, %r32;
	mov.f32 	%f116, 0f00000000;
	@%p3 bra 	$L__BB0_6;
	mul.lo.s32 	%r3, %r32, %r1;
	mov.f32 	%f116, 0f00000000;
	mov.u32 	%r4, %ntid.x;
	mov.u32 	%r68, %r76;
$L__BB0_5:
	add.s32 	%r34, %r68, %r3;
	mul.wide.s32 	%rd11, %r34, 4;
	add.s64 	%rd12, %rd1, %rd11;
	ld.global.f32 	%f20, [%rd12];
	fma.rn.f32 	%f21, %f20, 0f3BBB989D, 0f3F000000;
	cvt.sat.f32.f32 	%f22, %f21;
	mov.f32 	%f23, 0f4B400001;
	mov.f32 	%f24, 0f437C0000;
	fma.rm.f32 	%f25, %f22, %f24, %f23;
	add.f32 	%f26, %f25, 0fCB40007F;
	neg.f32 	%f27, %f26;
	fma.rn.f32 	%f28, %f20, 0f3FB8AA3B, %f27;
	fma.rn.f32 	%f29, %f20, 0f32A57060, %f28;
	mov.b32 	%r35, %f25;
	shl.b32 	%r36, %r35, 23;
	mov.b32 	%f30, %r36;
	ex2.approx.ftz.f32 	%f31, %f29;
	fma.rn.f32 	%f116, %f31, %f30, %f116;
	add.s32 	%r68, %r68, %r4;
	setp.lt.s32 	%p4, %r68, %r32;
	@%p4 bra 	$L__BB0_5;
$L__BB0_6:
	bar.sync 	0;
	mov.b32 	%r37, %f116;
	shfl.sync.bfly.b32	%r38|%p5, %r37, 16, 31, -1;
	mov.b32 	%f32, %r38;
	add.f32 	%f33, %f116, %f32;
	mov.b32 	%r39, %f33;
	shfl.sync.bfly.b32	%r40|%p6, %r39, 8, 31, -1;
	mov.b32 	%f34, %r40;
	add.f32 	%f35, %f33, %f34;
	mov.b32 	%r41, %f35;
	shfl.sync.bfly.b32	%r42|%p7, %r41, 4, 31, -1;
	mov.b32 	%f36, %r42;
	add.f32 	%f37, %f35, %f36;
	mov.b32 	%r43, %f37;
	shfl.sync.bfly.b32	%r44|%p8, %r43, 2, 31, -1;
	mov.b32 	%f38, %r44;
	add.f32 	%f39, %f37, %f38;
	mov.b32 	%r45, %f39;
	shfl.sync.bfly.b32	%r46|%p9, %r45, 1, 31, -1;
	mov.b32 	%f40, %r46;
	add.f32 	%f4, %f39, %f40;
	and.b32  	%r47, %r76, 31;
	setp.ne.s32 	%p10, %r47, 0;
	@%p10 bra 	$L__BB0_8;
	shr.u32 	%r48, %r76, 3;
	mov.u32 	%r49, _ZZ11blockReducefE5psums;
	add.s32 	%r50, %r49, %r48;
	st.shared.f32 	[%r50], %f4;
$L__BB0_8:
	bar.sync 	0;
	mov.u32 	%r7, %ntid.x;
	shr.u32 	%r8, %r7, 5;
	setp.lt.u32 	%p11, %r7, 32;
	mov.f32 	%f124, 0f00000000;
	@%p11 bra 	$L__BB0_21;
	add.s32 	%r52, %r8, -1;
	and.b32  	%r9, %r8, 15;
	setp.lt.u32 	%p12, %r52, 15;
	mov.f32 	%f124, 0f00000000;
	mov.b32 	%r69, 0;
	@%p12 bra 	$L__BB0_12;
	and.b32  	%r69, %r8, 48;
	mov.u32 	%r54, _ZZ11blockReducefE5psums;
	add.s32 	%r74, %r54, 32;
	and.b32  	%r56, %r8, 134217712;
	neg.s32 	%r75, %r56;
	mov.f32 	%f124, 0f00000000;
$L__BB0_11:
	.pragma "nounroll";
	ld.shared.f32 	%f45, [%r74+-32];
	add.f32 	%f46, %f124, %f45;
	ld.shared.f32 	%f47, [%r74+-28];
	add.f32 	%f48, %f46, %f47;
	ld.shared.f32 	%f49, [%r74+-24];
	add.f32 	%f50, %f48, %f49;
	ld.shared.f32 	%f51, [%r74+-20];
	add.f32 	%f52, %f50, %f51;
	ld.shared.f32 	%f53, [%r74+-16];
	add.f32 	%f54, %f52, %f53;
	ld.shared.f32 	%f55, [%r74+-12];
	add.f32 	%f56, %f54, %f55;
	ld.shared.f32 	%f57, [%r74+-8];
	add.f32 	%f58, %f56, %f57;
	ld.shared.f32 	%f59, [%r74+-4];
	add.f32 	%f60, %f58, %f59;
	ld.shared.f32 	%f61, [%r74];
	add.f32 	%f62, %f60, %f61;
	ld.shared.f32 	%f63, [%r74+4];
	add.f32 	%f64, %f62, %f63;
	ld.shared.f32 	%f65, [%r74+8];
	add.f32 	%f66, %f64, %f65;
	ld.shared.f32 	%f67, [%r74+12];
	add.f32 	%f68, %f66, %f67;
	ld.shared.f32 	%f69, [%r74+16];
	add.f32 	%f70, %f68, %f69;
	ld.shared.f32 	%f71, [%r74+20];
	add.f32 	%f72, %f70, %f71;
	ld.shared.f32 	%f73, [%r74+24];
	add.f32 	%f74, %f72, %f73;
	ld.shared.f32 	%f75, [%r74+28];
	add.f32 	%f124, %f74, %f75;
	add.s32 	%r75, %r75, 16;
	add.s32 	%r74, %r74, 64;
	setp.eq.s32 	%p13, %r75, 0;
	@%p13 bra 	$L__BB0_12;
	bra.uni 	$L__BB0_11;
$L__BB0_12:
	setp.eq.s32 	%p14, %r9, 0;
	@%p14 bra 	$L__BB0_21;
	and.b32  	%r13, %r8, 7;
	setp.lt.u32 	%p15, %r9, 8;
	@%p15 bra 	$L__BB0_15;
	shl.b32 	%r57, %r69, 2;
	mov.u32 	%r58, _ZZ11blockReducefE5psums;
	add.s32 	%r59, %r58, %r57;
	ld.shared.f32 	%f77, [%r59];
	add.f32 	%f78, %f124, %f77;
	ld.shared.f32 	%f79, [%r59+4];
	add.f32 	%f80, %f78, %f79;
	ld.shared.f32 	%f81, [%r59+8];
	add.f32 	%f82, %f80, %f81;
	ld.shared.f32 	%f83, [%r59+12];
	add.f32 	%f84, %f82, %f83;
	ld.shared.f32 	%f85, [%r59+16];
	add.f32 	%f86, %f84, %f85;
	ld.shared.f32 	%f87, [%r59+20];
	add.f32 	%f88, %f86, %f87;
	ld.shared.f32 	%f89, [%r59+24];
	add.f32 	%f90, %f88, %f89;
	ld.shared.f32 	%f91, [%r59+28];
	add.f32 	%f124, %f90, %f91;
	add.s32 	%r69, %r69, 8;
$L__BB0_15:
	setp.eq.s32 	%p16, %r13, 0;
	@%p16 bra 	$L__BB0_21;
	and.b32  	%r16, %r8, 3;
	setp.lt.u32 	%p17, %r13, 4;
	@%p17 bra 	$L__BB0_18;
	shl.b32 	%r60, %r69, 2;
	mov.u32 	%r61, _ZZ11blockReducefE5psums;
	add.s32 	%r62, %r61, %r60;
	ld.shared.f32 	%f93, [%r62];
	add.f32 	%f94, %f124, %f93;
	ld.shared.f32 	%f95, [%r62+4];
	add.f32 	%f96, %f94, %f95;
	ld.shared.f32 	%f97, [%r62+8];
	add.f32 	%f98, %f96, %f97;
	ld.shared.f32 	%f99, [%r62+12];
	add.f32 	%f124, %f98, %f99;
	add.s32 	%r69, %r69, 4;
$L__BB0_18:
	setp.eq.s32 	%p18, %r16, 0;
	@%p18 bra 	$L__BB0_21;
	shl.b32 	%r63, %r69, 2;
	mov.u32 	%r64, _ZZ11blockReducefE5psums;
	add.s32 	%r73, %r64, %r63;
	neg.s32 	%r72, %r16;
$L__BB0_20:
	.pragma "nounroll";
	ld.shared.f32 	%f100, [%r73];
	add.f32 	%f124, %f124, %f100;
	add.s32 	%r73, %r73, 4;
	add.s32 	%r72, %r72, 1;
	setp.ne.s32 	%p19, %r72, 0;
	@%p19 bra 	$L__BB0_20;
$L__BB0_21:
	setp.ge.s32 	%p20, %r76, %r32;
	@%p20 bra 	$L__BB0_24;
	mul.lo.s32 	%r25, %r32, %r1;
	cvta.to.global.u64 	%rd2, %rd3;
$L__BB0_23:
	add.s32 	%r65, %r76, %r25;
	mul.wide.s32 	%rd13, %r65, 4;
	add.s64 	%rd14, %rd1, %rd13;
	ld.global.f32 	%f101, [%rd14];
	fma.rn.f32 	%f102, %f101, 0f3BBB989D, 0f3F000000;
	cvt.sat.f32.f32 	%f103, %f102;
	mov.f32 	%f104, 0f4B400001;
	mov.f32 	%f105, 0f437C0000;
	fma.rm.f32 	%f106, %f103, %f105, %f104;
	add.f32 	%f107, %f106, 0fCB40007F;
	neg.f32 	%f108, %f107;
	fma.rn.f32 	%f109, %f101, 0f3FB8AA3B, %f108;
	fma.rn.f32 	%f110, %f101, 0f32A57060, %f109;
	mov.b32 	%r66, %f106;
	shl.b32 	%r67, %r66, 23;
	mov.b32 	%f111, %r67;
	ex2.approx.ftz.f32 	%f112, %f110;
	mul.f32 	%f113, %f112, %f111;
	div.rn.f32 	%f114, %f113, %f124;
	add.s64 	%rd15, %rd2, %rd13;
	st.global.f32 	[%rd15], %f114;
	add.s32 	%r76, %r76, %r7;
	setp.lt.s32 	%p21, %r76, %r32;
	@%p21 bra 	$L__BB0_23;
$L__BB0_24:
	ret;

}


// ===== COMPILED SASS (sm_100) =====

	.target	sm_100

	.elftype	@"ET_EXEC"


//--------------------- .note.nv.tkinfo           --------------------------
	.section	.note.nv.tkinfo,"",@"SHT_NOTE"
	.sectionflags	@"SHF_NOTE_NV_TKINFO"
	.tkinfo
        /*0018*/ 	.word	0x00000002
        /*0030*/ 	.string	""
        /*0030*/ 	.string	"ptxas"
        /*0030*/ 	.string	"Cuda compilation tools, release 13.0, V13.0.88"
        /*0030*/ 	.string	"Build cuda_13.0.r13.0/compiler.36424714_0"
        /*0030*/ 	.string	"-arch sm_100 -m 64 "



//--------------------- .note.nv.cuinfo           --------------------------
	.section	.note.nv.cuinfo,"",@"SHT_NOTE"
	.sectionflags	@"SHF_NOTE_NV_CUINFO"
        /*0018*/ 	.short	0x0002
        /*001a*/ 	.short	0x0064
        /*001c*/ 	.short	0x0082
	.zero		2


//--------------------- .nv.info                  --------------------------
	.section	.nv.info,"",@"SHT_CUDA_INFO"
	.align	4


	//----- nvinfo : EIATTR_REGCOUNT
	.align		4
        /*0000*/ 	.byte	0x04, 0x2f
        /*0002*/ 	.short	(.L_4 - .L_3)
	.align		4
.L_3:
        /*0004*/ 	.word	index@(kernel)
        /*0008*/ 	.word	0x0000001a


	//----- nvinfo : EIATTR_FRAME_SIZE
	.align		4
.L_4:
        /*000c*/ 	.byte	0x04, 0x11
        /*000e*/ 	.short	(.L_6 - .L_5)
	.align		4
.L_5:
        /*0010*/ 	.word	index@($__internal_0_$__cuda_sm3x_div_rn_noftz_f32_slowpath)
        /*0014*/ 	.word	0x00000000


	//----- nvinfo : EIATTR_FRAME_SIZE
	.align		4
.L_6:
        /*0018*/ 	.byte	0x04, 0x11
        /*001a*/ 	.short	(.L_8 - .L_7)
	.align		4
.L_7:
        /*001c*/ 	.word	index@(kernel)
        /*0020*/ 	.word	0x00000000


	//----- nvinfo : EIATTR_MIN_STACK_SIZE
	.align		4
.L_8:
        /*0024*/ 	.byte	0x04, 0x12
        /*0026*/ 	.short	(.L_10 - .L_9)
	.align		4
.L_9:
        /*0028*/ 	.word	index@(kernel)
        /*002c*/ 	.word	0x00000000
.L_10:


//--------------------- .nv.compat                --------------------------
	.section	.nv.compat,"",@"SHT_CUDA_COMPAT_INFO"
	.align	4
        /*0000*/ 	.byte	0x02, 0x09, 0x00, 0x00, 0x02, 0x02, 0x01, 0x00, 0x02, 0x05, 0x05, 0x00, 0x03, 0x07, 0x01, 0x01
        /*0010*/ 	.byte	0x02, 0x03, 0x00, 0x00, 0x02, 0x06, 0x01, 0x00, 0x04, 0x0b, 0x08, 0x00, 0x01, 0x00, 0x00, 0x00
        /*0020*/ 	.byte	0x00, 0x00, 0x00, 0x00


//--------------------- .nv.info.kernel           --------------------------
	.section	.nv.info.kernel,"",@"SHT_CUDA_INFO"
	.sectionflags	@""
	.align	4


	//----- nvinfo : EIATTR_CUDA_API_VERSION
	.align		4
        /*0000*/ 	.byte	0x04, 0x37
        /*0002*/ 	.short	(.L_12 - .L_11)
.L_11:
        /*0004*/ 	.word	0x00000082


	//----- nvinfo : EIATTR_KPARAM_INFO
	.align		4
.L_12:
        /*0008*/ 	.byte	0x04, 0x17
        /*000a*/ 	.short	(.L_14 - .L_13)
.L_13:
        /*000c*/ 	.word	0x00000000
        /*0010*/ 	.short	0x0003
        /*0012*/ 	.short	0x0010
        /*0014*/ 	.byte	0x00, 0xf5, 0x21, 0x00


	//----- nvinfo : EIATTR_KPARAM_INFO
	.align		4
.L_14:
        /*0018*/ 	.byte	0x04, 0x17
        /*001a*/ 	.short	(.L_16 - .L_15)
.L_15:
        /*001c*/ 	.word	0x00000000
        /*0020*/ 	.short	0x0002
        /*0022*/ 	.short	0x0008
        /*0024*/ 	.byte	0x00, 0xf5, 0x21, 0x00


	//----- nvinfo : EIATTR_KPARAM_INFO
	.align		4
.L_16:
        /*0028*/ 	.byte	0x04, 0x17
        /*002a*/ 	.short	(.L_18 - .L_17)
.L_17:
        /*002c*/ 	.word	0x00000000
        /*0030*/ 	.short	0x0001
        /*0032*/ 	.short	0x0004
        /*0034*/ 	.byte	0x00, 0xf0, 0x11, 0x00


	//----- nvinfo : EIATTR_KPARAM_INFO
	.align		4
.L_18:
        /*0038*/ 	.byte	0x04, 0x17
        /*003a*/ 	.short	(.L_20 - .L_19)
.L_19:
        /*003c*/ 	.word	0x00000000
        /*0040*/ 	.short	0x0000
        /*0042*/ 	.short	0x0000
        /*0044*/ 	.byte	0x00, 0xf0, 0x11, 0x00


	//----- nvinfo : EIATTR_SPARSE_MMA_MASK
	.align		4
.L_20:
        /*0048*/ 	.byte	0x03, 0x50
        /*004a*/ 	.short	0x0000


	//----- nvinfo : EIATTR_MAXREG_COUNT
	.align		4
        /*004c*/ 	.byte	0x03, 0x1b
        /*004e*/ 	.short	0x00ff


	//----- nvinfo : EIATTR_NUM_BARRIERS
	.align		4
        /*0050*/ 	.byte	0x02, 0x4c
        /*0052*/ 	.byte	0x01
	.zero		1


	//----- nvinfo : EIATTR_EXTERNS
	.align		4
        /*0054*/ 	.byte	0x04, 0x0f
        /*0056*/ 	.short	(.L_22 - .L_21)


	//   ....[0]....
	.align		4
.L_21:
        /*0058*/ 	.word	index@(__assertfail)


	//----- nvinfo : EIATTR_MERCURY_ISA_VERSION
	.align		4
.L_22:
        /*005c*/ 	.byte	0x03, 0x5f
        /*005e*/ 	.short	0x0101


	//----- nvinfo : EIATTR_COOP_GROUP_MASK_REGIDS
	.align		4
        /*0060*/ 	.byte	0x04, 0x29
        /*0062*/ 	.short	(.L_24 - .L_23)


	//   ....[0]....
.L_23:
        /*0064*/ 	.word	0xffffffff


	//   ....[1]....
        /*0068*/ 	.word	0xffffffff


	//   ....[2]....
        /*006c*/ 	.word	0xffffffff


	//   ....[3]....
        /*0070*/ 	.word	0xffffffff


	//   ....[4]....
        /*0074*/ 	.word	0xffffffff


	//----- nvinfo : EIATTR_COOP_GROUP_INSTR_OFFSETS
	.align		4
.L_24:
        /*0078*/ 	.byte	0x04, 0x28
        /*007a*/ 	.short	(.L_26 - .L_25)


	//   ....[0]....
.L_25:
        /*007c*/ 	.word	0x00000350


	//   ....[1]....
        /*0080*/ 	.word	0x000003e0


	//   ....[2]....
        /*0084*/ 	.word	0x00000420


	//   ....[3]....
        /*0088*/ 	.word	0x00000440


	//   ....[4]....
        /*008c*/ 	.word	0x00000460


	//----- nvinfo : EIATTR_VRC_CTA_INIT_COUNT
	.align		4
.L_26:
        /*0090*/ 	.byte	0x02, 0x4a
	.zero		1
	.zero		1


	//----- nvinfo : EIATTR_SYSCALL_OFFSETS
	.align		4
        /*0094*/ 	.byte	0x04, 0x46
        /*0096*/ 	.short	(.L_28 - .L_27)


	//   ....[0]....
.L_27:
        /*0098*/ 	.word	0x00000180


	//----- nvinfo : EIATTR_EXIT_INSTR_OFFSETS
	.align		4
.L_28:
        /*009c*/ 	.byte	0x04, 0x1c
        /*009e*/ 	.short	(.L_30 - .L_29)


	//   ....[0]....
.L_29:
        /*00a0*/ 	.word	0x00000040


	//   ....[1]....
        /*00a4*/ 	.word	0x00000a70


	//   ....[2]....
        /*00a8*/ 	.word	0x00000cc0


	//----- nvinfo : EIATTR_CRS_STACK_SIZE
	.align		4
.L_30:
        /*00ac*/ 	.byte	0x04, 0x1e
        /*00ae*/ 	.short	(.L_32 - .L_31)
.L_31:
        /*00b0*/ 	.word	0x00000000


	//----- nvinfo : EIATTR_CBANK_PARAM_SIZE
	.align		4
.L_32:
        /*00b4*/ 	.byte	0x03, 0x19
        /*00b6*/ 	.short	0x0018


	//----- nvinfo : EIATTR_PARAM_CBANK
	.align		4
        /*00b8*/ 	.byte	0x04, 0x0a
        /*00ba*/ 	.short	(.L_34 - .L_33)
	.align		4
.L_33:
        /*00bc*/ 	.word	index@(.nv.constant0.kernel)
        /*00c0*/ 	.short	0x0380
        /*00c2*/ 	.short	0x0018


	//----- nvinfo : EIATTR_SW_WAR
	.align		4
.L_34:
        /*00c4*/ 	.byte	0x04, 0x36
        /*00c6*/ 	.short	(.L_36 - .L_35)
.L_35:
        /*00c8*/ 	.word	0x00000008
.L_36:


//--------------------- .nv.callgraph             --------------------------
	.section	.nv.callgraph,"",@"SHT_CUDA_CALLGRAPH"
	.align	4
	.sectionentsize	8
	.align		4
        /*0000*/ 	.word	0x00000000
	.align		4
        /*0004*/ 	.word	0xffffffff
	.align		4
        /*0008*/ 	.word	index@(kernel)
	.align		4
        /*000c*/ 	.word	index@(__assertfail)
	.align		4
        /*0010*/ 	.word	0x00000000
	.align		4
        /*0014*/ 	.word	0xfffffffe
	.align		4
        /*0018*/ 	.word	0x00000000
	.align		4
        /*001c*/ 	.word	0xfffffffd
	.align		4
        /*0020*/ 	.word	0x00000000
	.align		4
        /*0024*/ 	.word	0xfffffffc


//--------------------- .nv.constant4             --------------------------
	.section	.nv.constant4,"a",@progbits
	.align	8
	.align		8
.nv.constant4:
        /*0000*/ 	.dword	__assertfail
	.align		8
        /*0008*/ 	.dword	__unnamed_1
	.align		8
        /*0010*/ 	.dword	$str
	.align		8
        /*0018*/ 	.dword	$str$1


//--------------------- .text.kernel              --------------------------
	.section	.text.kernel,"ax",@progbits
	.align	128
        .global         kernel
        .type           kernel,@function
        .size           kernel,(.L_x_24 - kernel)
        .other          kernel,@"STO_CUDA_ENTRY STV_DEFAULT"
kernel:
.text.kernel:
[----:B------:R-:W0:Y:S08]  /*0000*/  LDC R1, c[0x0][0x37c] ;  /* 0x0000df00ff017b82 */ /* 0x000e300000000800 */
[----:B------:R-:W1:Y:S08]  /*0010*/  S2UR UR36, SR_CTAID.X ;  /* 0x00000000002479c3 */ /* 0x000e700000002500 */
[----:B------:R-:W1:Y:S02]  /*0020*/  LDC R0, c[0x0][0x380] ;  /* 0x0000e000ff007b82 */ /* 0x000e640000000800 */
[----:B-1----:R-:W-:-:S13]  /*0030*/  ISETP.LT.AND P0, PT, R0, UR36, PT ;  /* 0x0000002400007c0c */ /* 0x002fda000bf01270 */
[----:B0-----:R-:W-:Y:S05]  /*0040*/  @P0 EXIT ;  /* 0x000000000000094d */ /* 0x001fea0003800000 */
[----:B------:R-:W0:Y:S01]  /*0050*/  LDCU UR4, c[0x0][0x384] ;  /* 0x00007080ff0477ac */ /* 0x000e220008000800 */
[----:B------:R-:W1:Y:S01]  /*0060*/  S2R R16, SR_TID.X ;  /* 0x0000000000107919 */ /* 0x000e620000002100 */
[----:B0-----:R-:W-:-:S09]  /*0070*/  UISETP.GE.AND UP0, UPT, UR4, 0x1001, UPT ;  /* 0x000010010400788c */ /* 0x001fd2000bf06270 */
[----:B------:R-:W-:Y:S05]  /*0080*/  BRA.U !UP0, `(.L_x_0) ;  /* 0x0000000108407547 */ /* 0x000fea000b800000 */
[----:B------:R-:W-:Y:S01]  /*0090*/  MOV R0, 0x0 ;  /* 0x0000000000007802 */ /* 0x000fe20000000f00 */
[----:B------:R-:W0:Y:S01]  /*00a0*/  LDCU.64 UR4, c[0x4][0x10] ;  /* 0x01000200ff0477ac */ /* 0x000e220008000a00 */
[----:B------:R-:W-:Y:S02]  /*00b0*/  HFMA2 R8, -RZ, RZ, 0, 2.443790435791015625e-06 ;  /* 0x00000029ff087431 */ /* 0x000fe400000001ff */
[----:B------:R-:W-:Y:S01]  /*00c0*/  IMAD.MOV.U32 R12, RZ, RZ, 0x1 ;  /* 0x00000001ff0c7424 */ /* 0x000fe200078e00ff */
[----:B------:R2:W3:Y:S01]  /*00d0*/  LDC.64 R2, c[0x4][R0] ;  /* 0x0100000000027b82 */ /* 0x0004e20000000a00 */
[----:B------:R-:W4:Y:S01]  /*00e0*/  LDCU.64 UR6, c[0x4][0x18] ;  /* 0x01000300ff0677ac */ /* 0x000f220008000a00 */
[----:B------:R-:W-:Y:S01]  /*00f0*/  MOV R13, RZ ;  /* 0x000000ff000d7202 */ /* 0x000fe20000000f00 */
[----:B------:R-:W5:Y:S01]  /*0100*/  LDCU.64 UR8, c[0x4][0x8] ;  /* 0x01000100ff0877ac */ /* 0x000f620008000a00 */
[----:B0-----:R-:W-:Y:S01]  /*0110*/  MOV R4, UR4 ;  /* 0x0000000400047c02 */ /* 0x001fe20008000f00 */
[----:B------:R-:W-:Y:S01]  /*0120*/  IMAD.U32 R5, RZ, RZ, UR5 ;  /* 0x00000005ff057e24 */ /* 0x000fe2000f8e00ff */
[----:B----4-:R-:W-:Y:S01]  /*0130*/  MOV R6, UR6 ;  /* 0x0000000600067c02 */ /* 0x010fe20008000f00 */
[----:B------:R-:W-:Y:S01]  /*0140*/  IMAD.U32 R7, RZ, RZ, UR7 ;  /* 0x00000007ff077e24 */ /* 0x000fe2000f8e00ff */
[----:B-----5:R-:W-:Y:S01]  /*0150*/  MOV R10, UR8 ;  /* 0x00000008000a7c02 */ /* 0x020fe20008000f00 */
[----:B--2---:R-:W-:-:S07]  /*0160*/  IMAD.U32 R11, RZ, RZ, UR9 ;  /* 0x00000009ff0b7e24 */ /* 0x004fce000f8e00ff */
[----:B------:R-:W-:-:S07]  /*0170*/  LEPC R20, `(.L_x_0) ;  /* 0x000000001014794e */ /* 0x000fce0000000000 */
[----:B-1-3--:R-:W-:Y:S05]  /*0180*/  CALL.ABS.NOINC R2 ;  /* 0x0000000002007343 */ /* 0x00afea0003c00000 */
.L_x_0:
[----:B------:R-:W1:Y:S01]  /*0190*/  LDC R3, c[0x0][0x384] ;  /* 0x0000e100ff037b82 */ /* 0x000e620000000800 */
[----:B------:R-:W-:-:S07]  /*01a0*/  IMAD.MOV.U32 R0, RZ, RZ, RZ ;  /* 0x000000ffff007224 */ /* 0x000fce00078e00ff */
[----:B------:R-:W0:Y:S01]  /*01b0*/  LDC.64 R18, c[0x0][0x358] ;  /* 0x0000d600ff127b82 */ /* 0x000e220000000a00 */
[----:B-1----:R-:W-:-:S13]  /*01c0*/  ISETP.GE.AND P0, PT, R16, R3, PT ;  /* 0x000000031000720c */ /* 0x002fda0003f06270 */
[----:B0-----:R-:W-:Y:S05]  /*01d0*/  @P0 BRA `(.L_x_1) ;  /* 0x0000000000580947 */ /* 0x001fea0003800000 */
[----:B------:R-:W0:Y:S01]  /*01e0*/  LDC R11, c[0x0][0x360] ;  /* 0x0000d800ff0b7b82 */ /* 0x000e220000000800 */
[----:B------:R-:W-:Y:S02]  /*01f0*/  HFMA2 R0, -RZ, RZ, 0, 0 ;  /* 0x00000000ff007431 */ /* 0x000fe400000001ff */
[----:B------:R-:W-:-:S05]  /*0200*/  IMAD.MOV.U32 R2, RZ, RZ, R16 ;  /* 0x000000ffff027224 */ /* 0x000fca00078e0010 */
[----:B------:R-:W1:Y:S02]  /*0210*/  LDC.64 R4, c[0x0][0x388] ;  /* 0x0000e200ff047b82 */ /* 0x000e640000000a00 */
.L_x_2:
[----:B------:R-:W-:Y:S01]  /*0220*/  R2UR UR4, R18 ;  /* 0x00000000120472ca */ /* 0x000fe200000e0000 */
[----:B------:R-:W-:Y:S01]  /*0230*/  IMAD R7, R3, UR36, R2 ;  /* 0x0000002403077c24 */ /* 0x000fe2000f8e0202 */
[----:B------:R-:W-:-:S03]  /*0240*/  R2UR UR5, R19 ;  /* 0x00000000130572ca */ /* 0x000fc600000e0000 */
[----:B-1----:R-:W-:-:S10]  /*0250*/  IMAD.WIDE R6, R7, 0x4, R4 ;  /* 0x0000000407067825 */ /* 0x002fd400078e0204 */
[----:B------:R-:W2:Y:S01]  /*0260*/  LDG.E R6, desc[UR4][R6.64] ;  /* 0x0000000406067981 */ /* 0x000ea2000c1e1900 */
[----:B------:R-:W-:Y:S01]  /*0270*/  MOV R9, 0x3bbb989d ;  /* 0x3bbb989d00097802 */ /* 0x000fe20000000f00 */
[----:B------:R-:W-:Y:S01]  /*0280*/  IMAD.MOV.U32 R13, RZ, RZ, 0x437c0000 ;  /* 0x437c0000ff0d7424 */ /* 0x000fe200078e00ff */
[----:B0-----:R-:W-:-:S04]  /*0290*/  IADD3 R2, PT, PT, R11, R2, RZ ;  /* 0x000000020b027210 */ /* 0x001fc80007ffe0ff */
[----:B------:R-:W-:Y:S01]  /*02a0*/  ISETP.GE.AND P0, PT, R2, R3, PT ;  /* 0x000000030200720c */ /* 0x000fe20003f06270 */
[----:B--2---:R-:W-:-:S04]  /*02b0*/  FFMA.SAT R8, R6, R9, 0.5 ;  /* 0x3f00000006087423 */ /* 0x004fc80000002009 */
[----:B------:R-:W-:-:S04]  /*02c0*/  FFMA.RM R8, R8, R13, 12582913 ;  /* 0x4b40000108087423 */ /* 0x000fc8000000400d */
[C---:B------:R-:W-:Y:S01]  /*02d0*/  FADD R9, R8.reuse, -12583039 ;  /* 0xcb40007f08097421 */ /* 0x040fe20000000000 */
[----:B------:R-:W-:-:S03]  /*02e0*/  IMAD.SHL.U32 R7, R8, 0x800000, RZ ;  /* 0x0080000008077824 */ /* 0x000fc600078e00ff */
[----:B------:R-:W-:-:S04]  /*02f0*/  FFMA R9, R6, 1.4426950216293334961, -R9 ;  /* 0x3fb8aa3b06097823 */ /* 0x000fc80000000809 */
[----:B------:R-:W-:-:S06]  /*0300*/  FFMA R9, R6, 1.925963033500011079e-08, R9 ;  /* 0x32a5706006097823 */ /* 0x000fcc0000000009 */
[----:B------:R-:W0:Y:S02]  /*0310*/  MUFU.EX2 R9, R9 ;  /* 0x0000000900097308 */ /* 0x000e240000000800 */
[----:B0-----:R-:W-:Y:S01]  /*0320*/  FFMA R0, R7, R9, R0 ;  /* 0x0000000907007223 */ /* 0x001fe20000000000 */
[----:B------:R-:W-:Y:S06]  /*0330*/  @!P0 BRA `(.L_x_2) ;  /* 0xfffffffc00b88947 */ /* 0x000fec000383ffff */
.L_x_1:
[----:B------:R-:W-:Y:S05]  /*0340*/  WARPSYNC.ALL ;  /* 0x0000000000007948 */ /* 0x000fea0003800000 */
[----:B------:R-:W0:Y:S01]  /*0350*/  SHFL.BFLY PT, R5, R0, 0x10, 0x1f ;  /* 0x0e001f0000057f89 */ /* 0x000e2200000e0000 */
[----:B------:R-:W-:Y:S01]  /*0360*/  BAR.SYNC.DEFER_BLOCKING 0x0 ;  /* 0x0000000000007b1d */ /* 0x000fe20000010000 */
[----:B------:R-:W-:Y:S02]  /*0370*/  LOP3.LUT P0, RZ, R16, 0x1f, RZ, 0xc0, !PT ;  /* 0x0000001f10ff7812 */ /* 0x000fe4000780c0ff */
[----:B------:R-:W-:-:S03]  /*0380*/  MOV R23, RZ ;  /* 0x000000ff00177202 */ /* 0x000fc60000000f00 */
[----:B------:R-:W1:Y:S08]  /*0390*/  LDCU UR10, c[0x0][0x360] ;  /* 0x00006c00ff0a77ac */ /* 0x000e700008000800 */
[----:B------:R-:W2:Y:S01]  /*03a0*/  @!P0 S2R R11, SR_CgaCtaId ;  /* 0x00000000000b8919 */ /* 0x000ea20000008800 */
[----:B0-----:R-:W-:Y:S01]  /*03b0*/  FADD R5, R5, R0 ;  /* 0x0000000005057221 */ /* 0x001fe20000000000 */
[----:B------:R-:W-:Y:S01]  /*03c0*/  @!P0 MOV R0, 0x400 ;  /* 0x0000040000008802 */ /* 0x000fe20000000f00 */
[----:B-1----:R-:W-:-:S03]  /*03d0*/  UISETP.GE.U32.AND UP0, UPT, UR10, 0x20, UPT ;  /* 0x000000200a00788c */ /* 0x002fc6000bf06070 */
[----:B------:R-:W0:Y:S01]  /*03e0*/  SHFL.BFLY PT, R2, R5, 0x8, 0x1f ;  /* 0x0d001f0005027f89 */ /* 0x000e2200000e0000 */
[----:B--2---:R-:W-:Y:S01]  /*03f0*/  @!P0 LEA R11, R11, R0, 0x18 ;  /* 0x000000000b0b8211 */ /* 0x004fe200078ec0ff */
[----:B0-----:R-:W-:-:S03]  /*0400*/  FADD R2, R5, R2 ;  /* 0x0000000205027221 */ /* 0x001fc60000000000 */
[----:B------:R-:W-:Y:S02]  /*0410*/  @!P0 LEA.HI R11, R16, R11, RZ, 0x1d ;  /* 0x0000000b100b8211 */ /* 0x000fe400078fe8ff */
[----:B------:R-:W0:Y:S02]  /*0420*/  SHFL.BFLY PT, R7, R2, 0x4, 0x1f ;  /* 0x0c801f0002077f89 */ /* 0x000e2400000e0000 */
[----:B0-----:R-:W-:-:S05]  /*0430*/  FADD R7, R2, R7 ;  /* 0x0000000702077221 */ /* 0x001fca0000000000 */
[----:B------:R-:W0:Y:S02]  /*0440*/  SHFL.BFLY PT, R4, R7, 0x2, 0x1f ;  /* 0x0c401f0007047f89 */ /* 0x000e2400000e0000 */
[----:B0-----:R-:W-:-:S05]  /*0450*/  FADD R4, R7, R4 ;  /* 0x0000000407047221 */ /* 0x001fca0000000000 */
[----:B------:R-:W0:Y:S02]  /*0460*/  SHFL.BFLY PT, R9, R4, 0x1, 0x1f ;  /* 0x0c201f0004097f89 */ /* 0x000e2400000e0000 */
[----:B0-----:R-:W-:-:S05]  /*0470*/  FADD R0, R4, R9 ;  /* 0x0000000904007221 */ /* 0x001fca0000000000 */
[----:B------:R0:W-:Y:S01]  /*0480*/  @!P0 STS [R11], R0 ;  /* 0x000000000b008388 */ /* 0x0001e20000000800 */
[----:B------:R-:W-:Y:S06]  /*0490*/  BAR.SYNC.DEFER_BLOCKING 0x0 ;  /* 0x0000000000007b1d */ /* 0x000fec0000010000 */
[----:B------:R-:W-:Y:S05]  /*04a0*/  BRA.U !UP0, `(.L_x_3) ;  /* 0x00000005085c7547 */ /* 0x000fea000b800000 */
[----:B------:R-:W-:Y:S01]  /*04b0*/  USHF.R.U32.HI UR5, URZ, 0x5, UR10 ;  /* 0x00000005ff057899 */ /* 0x000fe2000801160a */
[----:B------:R-:W-:-:S03]  /*04c0*/  IMAD.MOV.U32 R23, RZ, RZ, RZ ;  /* 0x000000ffff177224 */ /* 0x000fc600078e00ff */
[----:B------:R-:W-:Y:S02]  /*04d0*/  UIADD3 UR4, UPT, UPT, UR5, -0x1, URZ ;  /* 0xffffffff05047890 */ /* 0x000fe4000fffe0ff */
[----:B------:R-:W-:Y:S02]  /*04e0*/  ULOP3.LUT UR9, UR5, 0xf, URZ, 0xc0, !UPT ;  /* 0x0000000f05097892 */ /* 0x000fe4000f8ec0ff */
[----:B------:R-:W-:Y:S02]  /*04f0*/  UISETP.GE.U32.AND UP1, UPT, UR4, 0xf, UPT ;  /* 0x0000000f0400788c */ /* 0x000fe4000bf26070 */
[----:B------:R-:W-:Y:S01]  /*0500*/  UISETP.NE.AND UP0, UPT, UR9, URZ, UPT ;  /* 0x000000ff0900728c */ /* 0x000fe2000bf05270 */
[----:B------:R-:W-:-:S06]  /*0510*/  UMOV UR4, URZ ;  /* 0x000000ff00047c82 */ /* 0x000fcc0008000000 */
[----:B------:R-:W-:Y:S05]  /*0520*/  BRA.U !UP1, `(.L_x_4) ;  /* 0x0000000109807547 */ /* 0x000fea000b800000 */
[----:B------:R-:W1:Y:S01]  /*0530*/  S2UR UR7, SR_CgaCtaId ;  /* 0x00000000000779c3 */ /* 0x000e620000008800 */
[----:B------:R-:W-:Y:S01]  /*0540*/  UMOV UR4, 0x400 ;  /* 0x0000040000047882 */ /* 0x000fe20000000000 */
[----:B------:R-:W-:Y:S01]  /*0550*/  ULOP3.LUT UR6, UR5, 0x7fffff0, URZ, 0xc0, !UPT ;  /* 0x07fffff005067892 */ /* 0x000fe2000f8ec0ff */
[----:B------:R-:W-:Y:S01]  /*0560*/  HFMA2 R23, -RZ, RZ, 0, 0 ;  /* 0x00000000ff177431 */ /* 0x000fe200000001ff */
[----:B-1----:R-:W-:Y:S02]  /*0570*/  ULEA UR8, UR7, UR4, 0x18 ;  /* 0x0000000407087291 */ /* 0x002fe4000f8ec0ff */
[----:B------:R-:W-:Y:S02]  /*0580*/  UIADD3 UR7, UPT, UPT, -UR6, URZ, URZ ;  /* 0x000000ff06077290 */ /* 0x000fe4000fffe1ff */
[----:B------:R-:W-:Y:S02]  /*0590*/  ULOP3.LUT UR4, UR5, 0x30, URZ, 0xc0, !UPT ;  /* 0x0000003005047892 */ /* 0x000fe4000f8ec0ff */
[----:B------:R-:W-:-:S12]  /*05a0*/  UIADD3 UR6, UPT, UPT, UR8, 0x20, URZ ;  /* 0x0000002008067890 */ /* 0x000fd8000fffe0ff */
.L_x_5:
[----:B------:R-:W1:Y:S01]  /*05b0*/  LDS.128 R4, [UR6+-0x20] ;  /* 0xffffe006ff047984 */ /* 0x000e620008000c00 */
[----:B------:R-:W-:-:S03]  /*05c0*/  UIADD3 UR7, UPT, UPT, UR7, 0x10, URZ ;  /* 0x0000001007077890 */ /* 0x000fc6000fffe0ff */
[----:B0-----:R-:W0:Y:S01]  /*05d0*/  LDS.128 R8, [UR6+-0x10] ;  /* 0xfffff006ff087984 */ /* 0x001e220008000c00 */
[----:B------:R-:W-:-:S03]  /*05e0*/  UISETP.NE.AND UP1, UPT, UR7, URZ, UPT ;  /* 0x000000ff0700728c */ /* 0x000fc6000bf25270 */
[----:B------:R-:W2:Y:S01]  /*05f0*/  LDS.128 R12, [UR6] ;  /* 0x00000006ff0c7984 */ /* 0x000ea20008000c00 */
[----:B-1----:R-:W-:-:S03]  /*0600*/  FADD R4, R4, R23 ;  /* 0x0000001704047221 */ /* 0x002fc60000000000 */
[----:B------:R-:W1:Y:S01]  /*0610*/  LDS.128 R20, [UR6+0x10] ;  /* 0x00001006ff147984 */ /* 0x000e620008000c00 */
[----:B------:R-:W-:Y:S01]  /*0620*/  UIADD3 UR6, UPT, UPT, UR6, 0x40, URZ ;  /* 0x0000004006067890 */ /* 0x000fe2000fffe0ff */
[----:B------:R-:W-:-:S04]  /*0630*/  FADD R5, R4, R5 ;  /* 0x0000000504057221 */ /* 0x000fc80000000000 */
[----:B------:R-:W-:-:S04]  /*0640*/  FADD R6, R5, R6 ;  /* 0x0000000605067221 */ /* 0x000fc80000000000 */
[----:B------:R-:W-:-:S04]  /*0650*/  FADD R7, R6, R7 ;  /* 0x0000000706077221 */ /* 0x000fc80000000000 */
[----:B0-----:R-:W-:-:S04]  /*0660*/  FADD R8, R7, R8 ;  /* 0x0000000807087221 */ /* 0x001fc80000000000 */
[----:B------:R-:W-:-:S04]  /*0670*/  FADD R9, R8, R9 ;  /* 0x0000000908097221 */ /* 0x000fc80000000000 */
[----:B------:R-:W-:-:S04]  /*0680*/  FADD R10, R9, R10 ;  /* 0x0000000a090a7221 */ /* 0x000fc80000000000 */
[----:B------:R-:W-:-:S04]  /*0690*/  FADD R11, R10, R11 ;  /* 0x0000000b0a0b7221 */ /* 0x000fc80000000000 */
[----:B--2---:R-:W-:-:S04]  /*06a0*/  FADD R12, R11, R12 ;  /* 0x0000000c0b0c7221 */ /* 0x004fc80000000000 */
[----:B------:R-:W-:-:S04]  /*06b0*/  FADD R13, R12, R13 ;  /* 0x0000000d0c0d7221 */ /* 0x000fc80000000000 */
[----:B------:R-:W-:-:S04]  /*06c0*/  FADD R14, R13, R14 ;  /* 0x0000000e0d0e7221 */ /* 0x000fc80000000000 */
[----:B------:R-:W-:-:S04]  /*06d0*/  FADD R15, R14, R15 ;  /* 0x0000000f0e0f7221 */ /* 0x000fc80000000000 */
[----:B-1----:R-:W-:-:S04]  /*06e0*/  FADD R20, R15, R20 ;  /* 0x000000140f147221 */ /* 0x002fc80000000000 */
[----:B------:R-:W-:-:S04]  /*06f0*/  FADD R21, R20, R21 ;  /* 0x0000001514157221 */ /* 0x000fc80000000000 */
[----:B------:R-:W-:-:S04]  /*0700*/  FADD R22, R21, R22 ;  /* 0x0000001615167221 */ /* 0x000fc80000000000 */
[----:B------:R-:W-:Y:S01]  /*0710*/  FADD R23, R22, R23 ;  /* 0x0000001716177221 */ /* 0x000fe20000000000 */
[----:B------:R-:W-:Y:S06]  /*0720*/  BRA.U UP1, `(.L_x_5) ;  /* 0xfffffffd01a07547 */ /* 0x000fec000b83ffff */
.L_x_4:
[----:B------:R-:W-:Y:S05]  /*0730*/  BRA.U !UP0, `(.L_x_3) ;  /* 0x0000000108b87547 */ /* 0x000fea000b800000 */
[----:B------:R-:W-:Y:S02]  /*0740*/  UISETP.GE.U32.AND UP0, UPT, UR9, 0x8, UPT ;  /* 0x000000080900788c */ /* 0x000fe4000bf06070 */
[----:B------:R-:W-:-:S04]  /*0750*/  ULOP3.LUT UR8, UR5, 0x7, URZ, 0xc0, !UPT ;  /* 0x0000000705087892 */ /* 0x000fc8000f8ec0ff */
[----:B------:R-:W-:-:S03]  /*0760*/  UISETP.NE.AND UP1, UPT, UR8, URZ, UPT ;  /* 0x000000ff0800728c */ /* 0x000fc6000bf25270 */
[----:B------:R-:W-:Y:S08]  /*0770*/  BRA.U !UP0, `(.L_x_6) ;  /* 0x00000001083c7547 */ /* 0x000ff0000b800000 */
[----:B------:R-:W1:Y:S01]  /*0780*/  S2UR UR7, SR_CgaCtaId ;  /* 0x00000000000779c3 */ /* 0x000e620000008800 */
[----:B------:R-:W-:Y:S02]  /*0790*/  UMOV UR6, 0x400 ;  /* 0x0000040000067882 */ /* 0x000fe40000000000 */
[----:B-1----:R-:W-:-:S04]  /*07a0*/  ULEA UR6, UR7, UR6, 0x18 ;  /* 0x0000000607067291 */ /* 0x002fc8000f8ec0ff */
[----:B------:R-:W-:Y:S02]  /*07b0*/  ULEA UR6, UR4, UR6, 0x2 ;  /* 0x0000000604067291 */ /* 0x000fe4000f8e10ff */
[----:B------:R-:W-:-:S07]  /*07c0*/  UIADD3 UR4, UPT, UPT, UR4, 0x8, URZ ;  /* 0x0000000804047890 */ /* 0x000fce000fffe0ff */
[----:B0-----:R-:W0:Y:S04]  /*07d0*/  LDS.128 R8, [UR6] ;  /* 0x00000006ff087984 */ /* 0x001e280008000c00 */
[----:B------:R-:W1:Y:S01]  /*07e0*/  LDS.128 R4, [UR6+0x10] ;  /* 0x00001006ff047984 */ /* 0x000e620008000c00 */
[----:B0-----:R-:W-:-:S04]  /*07f0*/  FADD R8, R23, R8 ;  /* 0x0000000817087221 */ /* 0x001fc80000000000 */
[----:B------:R-:W-:-:S04]  /*0800*/  FADD R9, R8, R9 ;  /* 0x0000000908097221 */ /* 0x000fc80000000000 */
[----:B------:R-:W-:-:S04]  /*0810*/  FADD R10, R9, R10 ;  /* 0x0000000a090a7221 */ /* 0x000fc80000000000 */
[----:B------:R-:W-:-:S04]  /*0820*/  FADD R11, R10, R11 ;  /* 0x0000000b0a0b7221 */ /* 0x000fc80000000000 */
[----:B-1----:R-:W-:-:S04]  /*0830*/  FADD R4, R11, R4 ;  /* 0x000000040b047221 */ /* 0x002fc80000000000 */
[----:B------:R-:W-:-:S04]  /*0840*/  FADD R5, R4, R5 ;  /* 0x0000000504057221 */ /* 0x000fc80000000000 */
[----:B------:R-:W-:-:S04]  /*0850*/  FADD R6, R5, R6 ;  /* 0x0000000605067221 */ /* 0x000fc80000000000 */
[----:B------:R-:W-:-:S07]  /*0860*/  FADD R23, R6, R7 ;  /* 0x0000000706177221 */ /* 0x000fce0000000000 */
.L_x_6:
        /* <DEDUP_REMOVED lines=10> */
[----:B------:R-:W1:Y:S02]  /*0910*/  LDS.128 R4, [UR6] ;  /* 0x00000006ff047984 */ /* 0x000e640008000c00 */
[----:B-1----:R-:W-:-:S04]  /*0920*/  FADD R4, R23, R4 ;  /* 0x0000000417047221 */ /* 0x002fc80000000000 */
[----:B------:R-:W-:-:S04]  /*0930*/  FADD R5, R4, R5 ;  /* 0x0000000504057221 */ /* 0x000fc80000000000 */
[----:B------:R-:W-:-:S04]  /*0940*/  FADD R6, R5, R6 ;  /* 0x0000000605067221 */ /* 0x000fc80000000000 */
[----:B------:R-:W-:-:S07]  /*0950*/  FADD R23, R6, R7 ;  /* 0x0000000706177221 */ /* 0x000fce0000000000 */
.L_x_7:
[----:B------:R-:W-:Y:S05]  /*0960*/  BRA.U !UP1, `(.L_x_3) ;  /* 0x00000001092c7547 */ /* 0x000fea000b800000 */
[----:B------:R-:W1:Y:S01]  /*0970*/  S2UR UR7, SR_CgaCtaId ;  /* 0x00000000000779c3 */ /* 0x000e620000008800 */
[----:B------:R-:W-:Y:S01]  /*0980*/  UMOV UR6, 0x400 ;  /* 0x0000040000067882 */ /* 0x000fe20000000000 */
[----:B------:R-:W-:Y:S02]  /*0990*/  UIADD3 UR5, UPT, UPT, -UR5, URZ, URZ ;  /* 0x000000ff05057290 */ /* 0x000fe4000fffe1ff */
[----:B-1----:R-:W-:-:S04]  /*09a0*/  ULEA UR6, UR7, UR6, 0x18 ;  /* 0x0000000607067291 */ /* 0x002fc8000f8ec0ff */
[----:B------:R-:W-:-:S12]  /*09b0*/  ULEA UR4, UR4, UR6, 0x2 ;  /* 0x0000000604047291 */ /* 0x000fd8000f8e10ff */
.L_x_8:
[----:B0-----:R-:W0:Y:S01]  /*09c0*/  LDS R0, [UR4] ;  /* 0x00000004ff007984 */ /* 0x001e220008000800 */
[----:B------:R-:W-:Y:S02]  /*09d0*/  UIADD3 UR5, UPT, UPT, UR5, 0x1, URZ ;  /* 0x0000000105057890 */ /* 0x000fe4000fffe0ff */
[----:B------:R-:W-:Y:S02]  /*09e0*/  UIADD3 UR4, UPT, UPT, UR4, 0x4, URZ ;  /* 0x0000000404047890 */ /* 0x000fe4000fffe0ff */
[----:B------:R-:W-:Y:S01]  /*09f0*/  UISETP.NE.AND UP0, UPT, UR5, URZ, UPT ;  /* 0x000000ff0500728c */ /* 0x000fe2000bf05270 */
[----:B0-----:R-:W-:-:S08]  /*0a00*/  FADD R23, R0, R23 ;  /* 0x0000001700177221 */ /* 0x001fd00000000000 */
[----:B------:R-:W-:Y:S05]  /*0a10*/  BRA.U UP0, `(.L_x_8) ;  /* 0xfffffffd00e87547 */ /* 0x000fea000b83ffff */
.L_x_3:
[----:B------:R-:W1:Y:S01]  /*0a20*/  LDC R9, c[0x0][0x384] ;  /* 0x0000e100ff097b82 */ /* 0x000e620000000800 */
[----:B------:R-:W-:Y:S01]  /*0a30*/  ISETP.GE.AND P0, PT, R16, R3, PT ;  /* 0x000000031000720c */ /* 0x000fe20003f06270 */
[----:B------:R-:W2:Y:S06]  /*0a40*/  LDCU UR4, c[0x0][0x384] ;  /* 0x00007080ff0477ac */ /* 0x000eac0008000800 */
[----:B------:R-:W3:Y:S08]  /*0a50*/  LDC.64 R6, c[0x0][0x388] ;  /* 0x0000e200ff067b82 */ /* 0x000ef00000000a00 */
[----:B------:R-:W4:Y:S01]  /*0a60*/  LDC.64 R4, c[0x0][0x390] ;  /* 0x0000e400ff047b82 */ /* 0x000f220000000a00 */
[----:B--2---:R-:W-:Y:S05]  /*0a70*/  @P0 EXIT ;  /* 0x000000000000094d */ /* 0x004fea0003800000 */
.L_x_11:
[----:B------:R-:W-:Y:S01]  /*0a80*/  R2UR UR6, R18 ;  /* 0x00000000120672ca */ /* 0x000fe200000e0000 */
[----:B01----:R-:W-:Y:S01]  /*0a90*/  IMAD R11, R9, UR36, R16 ;  /* 0x00000024090b7c24 */ /* 0x003fe2000f8e0210 */
[----:B------:R-:W-:-:S03]  /*0aa0*/  R2UR UR7, R19 ;  /* 0x00000000130772ca */ /* 0x000fc600000e0000 */
[----:B--23--:R-:W-:-:S10]  /*0ab0*/  IMAD.WIDE R2, R11, 0x4, R6 ;  /* 0x000000040b027825 */ /* 0x00cfd400078e0206 */
[----:B------:R0:W2:Y:S01]  /*0ac0*/  LDG.E R2, desc[UR6][R2.64] ;  /* 0x0000000602027981 */ /* 0x0000a2000c1e1900 */
[----:B------:R-:W-:Y:S01]  /*0ad0*/  IMAD.MOV.U32 R13, RZ, RZ, 0x3bbb989d ;  /* 0x3bbb989dff0d7424 */ /* 0x000fe200078e00ff */
[----:B------:R-:W-:Y:S01]  /*0ae0*/  MOV R15, 0x437c0000 ;  /* 0x437c0000000f7802 */ /* 0x000fe20000000f00 */
[----:B------:R-:W0:Y:S01]  /*0af0*/  MUFU.RCP R8, R23 ;  /* 0x0000001700087308 */ /* 0x000e220000001000 */
[----:B------:R-:W-:Y:S01]  /*0b00*/  BSSY.RECONVERGENT B0, `(.L_x_9) ;  /* 0x0000014000007945 */ /* 0x000fe20003800200 */
[----:B0-----:R-:W-:-:S04]  /*0b10*/  FFMA R3, R8, -R23, 1 ;  /* 0x3f80000008037423 */ /* 0x001fc80000000817 */
[----:B------:R-:W-:Y:S01]  /*0b20*/  FFMA R3, R8, R3, R8 ;  /* 0x0000000308037223 */ /* 0x000fe20000000008 */
[----:B--2---:R-:W-:-:S04]  /*0b30*/  FFMA.SAT R0, R2, R13, 0.5 ;  /* 0x3f00000002007423 */ /* 0x004fc8000000200d */
[----:B------:R-:W-:-:S04]  /*0b40*/  FFMA.RM R0, R0, R15, 12582913 ;  /* 0x4b40000100007423 */ /* 0x000fc8000000400f */
[C---:B------:R-:W-:Y:S01]  /*0b50*/  FADD R13, R0.reuse, -12583039 ;  /* 0xcb40007f000d7421 */ /* 0x040fe20000000000 */
[----:B------:R-:W-:-:S03]  /*0b60*/  IMAD.SHL.U32 R0, R0, 0x800000, RZ ;  /* 0x0080000000007824 */ /* 0x000fc600078e00ff */
[----:B------:R-:W-:-:S04]  /*0b70*/  FFMA R13, R2, 1.4426950216293334961, -R13 ;  /* 0x3fb8aa3b020d7823 */ /* 0x000fc8000000080d */
[----:B------:R-:W-:-:S06]  /*0b80*/  FFMA R13, R2, 1.925963033500011079e-08, R13 ;  /* 0x32a57060020d7823 */ /* 0x000fcc000000000d */
[----:B------:R-:W0:Y:S02]  /*0b90*/  MUFU.EX2 R13, R13 ;  /* 0x0000000d000d7308 */ /* 0x000e240000000800 */
[----:B0-----:R-:W-:-:S06]  /*0ba0*/  FMUL R0, R0, R13 ;  /* 0x0000000d00007220 */ /* 0x001fcc0000400000 */
[----:B------:R-:W0:Y:S01]  /*0bb0*/  FCHK P0, R0, R23 ;  /* 0x0000001700007302 */ /* 0x000e220000000000 */
[----:B------:R-:W-:-:S04]  /*0bc0*/  FFMA R2, R0, R3, RZ ;  /* 0x0000000300027223 */ /* 0x000fc800000000ff */
[----:B------:R-:W-:-:S04]  /*0bd0*/  FFMA R8, R2, -R23, R0 ;  /* 0x8000001702087223 */ /* 0x000fc80000000000 */
[----:B------:R-:W-:Y:S01]  /*0be0*/  FFMA R15, R3, R8, R2 ;  /* 0x00000008030f7223 */ /* 0x000fe20000000002 */
[----:B0-----:R-:W-:Y:S06]  /*0bf0*/  @!P0 BRA `(.L_x_10) ;  /* 0x0000000000108947 */ /* 0x001fec0003800000 */
[----:B------:R-:W-:Y:S02]  /*0c00*/  MOV R3, R23 ;  /* 0x0000001700037202 */ /* 0x000fe40000000f00 */
[----:B------:R-:W-:-:S07]  /*0c10*/  MOV R2, 0xc30 ;  /* 0x00000c3000027802 */ /* 0x000fce0000000f00 */
[----:B----4-:R-:W-:Y:S05]  /*0c20*/  CALL.REL.NOINC `($__internal_0_$__cuda_sm3x_div_rn_noftz_f32_slowpath) ;  /* 0x0000000000287944 */ /* 0x010fea0003c00000 */
[----:B------:R-:W-:-:S07]  /*0c30*/  IMAD.MOV.U32 R15, RZ, RZ, R0 ;  /* 0x000000ffff0f7224 */ /* 0x000fce00078e0000 */
.L_x_10:
[----:B------:R-:W-:Y:S05]  /*0c40*/  BSYNC.RECONVERGENT B0 ;  /* 0x0000000000007941 */ /* 0x000fea0003800200 */
.L_x_9:
[----:B------:R-:W-:Y:S01]  /*0c50*/  IADD3 R16, PT, PT, R16, UR10, RZ ;  /* 0x0000000a10107c10 */ /* 0x000fe2000fffe0ff */
[----:B----4-:R-:W-:Y:S01]  /*0c60*/  IMAD.WIDE R2, R11, 0x4, R4 ;  /* 0x000000040b027825 */ /* 0x010fe200078e0204 */
[----:B------:R-:W-:Y:S02]  /*0c70*/  R2UR UR6, R18 ;  /* 0x00000000120672ca */ /* 0x000fe400000e0000 */
[----:B------:R-:W-:Y:S02]  /*0c80*/  R2UR UR7, R19 ;  /* 0x00000000130772ca */ /* 0x000fe400000e0000 */
[----:B------:R-:W-:-:S11]  /*0c90*/  ISETP.GE.AND P0, PT, R16, UR4, PT ;  /* 0x0000000410007c0c */ /* 0x000fd6000bf06270 */
[----:B------:R2:W-:Y:S02]  /*0ca0*/  STG.E desc[UR6][R2.64], R15 ;  /* 0x0000000f02007986 */ /* 0x0005e4000c101906 */
[----:B------:R-:W-:Y:S05]  /*0cb0*/  @!P0 BRA `(.L_x_11) ;  /* 0xfffffffc00708947 */ /* 0x000fea000383ffff */
[----:B------:R-:W-:Y:S05]  /*0cc0*/  EXIT ;  /* 0x000000000000794d */ /* 0x000fea0003800000 */
        .weak           $__internal_0_$__cuda_sm3x_div_rn_noftz_f32_slowpath
        .type           $__internal_0_$__cuda_sm3x_div_rn_noftz_f32_slowpath,@function
        .size           $__internal_0_$__cuda_sm3x_div_rn_noftz_f32_slowpath,(.L_x_24 - $__internal_0_$__cuda_sm3x_div_rn_noftz_f32_slowpath)
$__internal_0_$__cuda_sm3x_div_rn_noftz_f32_slowpath:
[----:B------:R-:W-:Y:S01]  /*0cd0*/  SHF.R.U32.HI R8, RZ, 0x17, R3 ;  /* 0x00000017ff087819 */ /* 0x000fe20000011603 */
[----:B------:R-:W-:Y:S01]  /*0ce0*/  BSSY.RECONVERGENT B1, `(.L_x_12) ;  /* 0x0000063000017945 */ /* 0x000fe20003800200 */
[--C-:B------:R-:W-:Y:S01]  /*0cf0*/  SHF.R.U32.HI R10, RZ, 0x17, R0.reuse ;  /* 0x00000017ff0a7819 */ /* 0x100fe20000011600 */
[----:B------:R-:W-:Y:S01]  /*0d00*/  IMAD.MOV.U32 R12, RZ, RZ, R0 ;  /* 0x000000ffff0c7224 */ /* 0x000fe200078e0000 */
[----:B------:R-:W-:Y:S02]  /*0d10*/  LOP3.LUT R8, R8, 0xff, RZ, 0xc0, !PT ;  /* 0x000000ff08087812 */ /* 0x000fe400078ec0ff */
[----:B------:R-:W-:-:S03]  /*0d20*/  LOP3.LUT R13, R10, 0xff, RZ, 0xc0, !PT ;  /* 0x000000ff0a0d7812 */ /* 0x000fc600078ec0ff */
[----:B------:R-:W-:Y:S01]  /*0d30*/  VIADD R15, R8, 0xffffffff ;  /* 0xffffffff080f7836 */ /* 0x000fe20000000000 */
[----:B------:R-:W-:-:S04]  /*0d40*/  IADD3 R14, PT, PT, R13, -0x1, RZ ;  /* 0xffffffff0d0e7810 */ /* 0x000fc80007ffe0ff */
[----:B------:R-:W-:-:S04]  /*0d50*/  ISETP.GT.U32.AND P0, PT, R15, 0xfd, PT ;  /* 0x000000fd0f00780c */ /* 0x000fc80003f04070 */
[----:B------:R-:W-:-:S13]  /*0d60*/  ISETP.GT.U32.OR P0, PT, R14, 0xfd, P0 ;  /* 0x000000fd0e00780c */ /* 0x000fda0000704470 */
[----:B------:R-:W-:Y:S01]  /*0d70*/  @!P0 MOV R10, RZ ;  /* 0x000000ff000a8202 */ /* 0x000fe20000000f00 */
[----:B------:R-:W-:Y:S06]  /*0d80*/  @!P0 BRA `(.L_x_13) ;  /* 0x00000000005c8947 */ /* 0x000fec0003800000 */
[----:B------:R-:W-:Y:S02]  /*0d90*/  FSETP.GTU.FTZ.AND P1, PT, |R3|, +INF , PT ;  /* 0x7f8000000300780b */ /* 0x000fe40003f3c200 */
[----:B------:R-:W-:-:S04]  /*0da0*/  FSETP.GTU.FTZ.AND P0, PT, |R0|, +INF , PT ;  /* 0x7f8000000000780b */ /* 0x000fc80003f1c200 */
[----:B------:R-:W-:-:S13]  /*0db0*/  PLOP3.LUT P0, PT, P0, P1, PT, 0xf8, 0x8f ;  /* 0x00000000008f781c */ /* 0x000fda0000703f70 */
[----:B------:R-:W-:Y:S05]  /*0dc0*/  @P0 BRA `(.L_x_14) ;  /* 0x00000004004c0947 */ /* 0x000fea0003800000 */
[----:B------:R-:W-:-:S13]  /*0dd0*/  LOP3.LUT P0, RZ, R3, 0x7fffffff, R12, 0xc8, !PT ;  /* 0x7fffffff03ff7812 */ /* 0x000fda000780c80c */
[----:B------:R-:W-:Y:S05]  /*0de0*/  @!P0 BRA `(.L_x_15) ;  /* 0x00000004003c8947 */ /* 0x000fea0003800000 */
[C---:B------:R-:W-:Y:S02]  /*0df0*/  FSETP.NEU.FTZ.AND P2, PT, |R0|.reuse, +INF , PT ;  /* 0x7f8000000000780b */ /* 0x040fe40003f5d200 */
[----:B------:R-:W-:Y:S02]  /*0e00*/  FSETP.NEU.FTZ.AND P1, PT, |R3|, +INF , PT ;  /* 0x7f8000000300780b */ /* 0x000fe40003f3d200 */
[----:B------:R-:W-:-:S11]  /*0e10*/  FSETP.NEU.FTZ.AND P0, PT, |R0|, +INF , PT ;  /* 0x7f8000000000780b */ /* 0x000fd60003f1d200 */
[----:B------:R-:W-:Y:S05]  /*0e20*/  @!P1 BRA !P2, `(.L_x_15) ;  /* 0x00000004002c9947 */ /* 0x000fea0005000000 */
[----:B------:R-:W-:-:S04]  /*0e30*/  LOP3.LUT P2, RZ, R12, 0x7fffffff, RZ, 0xc0, !PT ;  /* 0x7fffffff0cff7812 */ /* 0x000fc8000784c0ff */
[----:B------:R-:W-:-:S13]  /*0e40*/  PLOP3.LUT P1, PT, P1, P2, PT, 0x2f, 0xf2 ;  /* 0x0000000000f2781c */ /* 0x000fda0000f24577 */
[----:B------:R-:W-:Y:S05]  /*0e50*/  @P1 BRA `(.L_x_16) ;  /* 0x0000000400181947 */ /* 0x000fea0003800000 */
[----:B------:R-:W-:-:S04]  /*0e60*/  LOP3.LUT P1, RZ, R3, 0x7fffffff, RZ, 0xc0, !PT ;  /* 0x7fffffff03ff7812 */ /* 0x000fc8000782c0ff */
[----:B------:R-:W-:-:S13]  /*0e70*/  PLOP3.LUT P0, PT, P0, P1, PT, 0x2f, 0xf2 ;  /* 0x0000000000f2781c */ /* 0x000fda0000702577 */
[----:B------:R-:W-:Y:S05]  /*0e80*/  @P0 BRA `(.L_x_17) ;  /* 0x0000000400000947 */ /* 0x000fea0003800000 */
[----:B------:R-:W-:Y:S02]  /*0e90*/  ISETP.GE.AND P0, PT, R14, RZ, PT ;  /* 0x000000ff0e00720c */ /* 0x000fe40003f06270 */
[----:B------:R-:W-:-:S11]  /*0ea0*/  ISETP.GE.AND P1, PT, R15, RZ, PT ;  /* 0x000000ff0f00720c */ /* 0x000fd60003f26270 */
[----:B------:R-:W-:Y:S01]  /*0eb0*/  @P0 MOV R10, RZ ;  /* 0x000000ff000a0202 */ /* 0x000fe20000000f00 */
[----:B------:R-:W-:Y:S02]  /*0ec0*/  @!P0 IMAD.MOV.U32 R10, RZ, RZ, -0x40 ;  /* 0xffffffc0ff0a8424 */ /* 0x000fe400078e00ff */
[----:B------:R-:W-:Y:S01]  /*0ed0*/  @!P0 FFMA R12, R0, 1.84467440737095516160e+19, RZ ;  /* 0x5f800000000c8823 */ /* 0x000fe200000000ff */
[----:B------:R-:W-:Y:S02]  /*0ee0*/  @!P1 FFMA R3, R3, 1.84467440737095516160e+19, RZ ;  /* 0x5f80000003039823 */ /* 0x000fe400000000ff */
[----:B------:R-:W-:-:S07]  /*0ef0*/  @!P1 IADD3 R10, PT, PT, R10, 0x40, RZ ;  /* 0x000000400a0a9810 */ /* 0x000fce0007ffe0ff */
.L_x_13:
[----:B------:R-:W-:Y:S01]  /*0f00*/  LEA R0, R8, 0xc0800000, 0x17 ;  /* 0xc080000008007811 */ /* 0x000fe200078eb8ff */
[----:B------:R-:W-:Y:S01]  /*0f10*/  VIADD R13, R13, 0xffffff81 ;  /* 0xffffff810d0d7836 */ /* 0x000fe20000000000 */
[----:B------:R-:W-:Y:S02]  /*0f20*/  BSSY.RECONVERGENT B2, `(.L_x_18) ;  /* 0x0000035000027945 */ /* 0x000fe40003800200 */
[----:B------:R-:W-:Y:S01]  /*0f30*/  IADD3 R14, PT, PT, -R0, R3, RZ ;  /* 0x00000003000e7210 */ /* 0x000fe20007ffe1ff */
[C---:B------:R-:W-:Y:S01]  /*0f40*/  IMAD R0, R13.reuse, -0x800000, R12 ;  /* 0xff8000000d007824 */ /* 0x040fe200078e020c */
[----:B------:R-:W-:Y:S02]  /*0f50*/  IADD3 R13, PT, PT, R13, 0x7f, -R8 ;  /* 0x0000007f0d0d7810 */ /* 0x000fe40007ffe808 */
[----:B------:R-:W0:Y:S01]  /*0f60*/  MUFU.RCP R3, R14 ;  /* 0x0000000e00037308 */ /* 0x000e220000001000 */
[----:B------:R-:W-:Y:S01]  /*0f70*/  FADD.FTZ R15, -R14, -RZ ;  /* 0x800000ff0e0f7221 */ /* 0x000fe20000010100 */
[----:B------:R-:W-:-:S03]  /*0f80*/  IADD3 R13, PT, PT, R13, R10, RZ ;  /* 0x0000000a0d0d7210 */ /* 0x000fc60007ffe0ff */
[----:B0-----:R-:W-:-:S04]  /*0f90*/  FFMA R20, R3, R15, 1 ;  /* 0x3f80000003147423 */ /* 0x001fc8000000000f */
[----:B------:R-:W-:-:S04]  /*0fa0*/  FFMA R3, R3, R20, R3 ;  /* 0x0000001403037223 */ /* 0x000fc80000000003 */
[----:B------:R-:W-:-:S04]  /*0fb0*/  FFMA R12, R0, R3, RZ ;  /* 0x00000003000c7223 */ /* 0x000fc800000000ff */
[----:B------:R-:W-:-:S04]  /*0fc0*/  FFMA R17, R15, R12, R0 ;  /* 0x0000000c0f117223 */ /* 0x000fc80000000000 */
[----:B------:R-:W-:-:S04]  /*0fd0*/  FFMA R12, R3, R17, R12 ;  /* 0x00000011030c7223 */ /* 0x000fc8000000000c */
[----:B------:R-:W-:-:S04]  /*0fe0*/  FFMA R15, R15, R12, R0 ;  /* 0x0000000c0f0f7223 */ /* 0x000fc80000000000 */
[----:B------:R-:W-:-:S05]  /*0ff0*/  FFMA R0, R3, R15, R12 ;  /* 0x0000000f03007223 */ /* 0x000fca000000000c */
[----:B------:R-:W-:-:S04]  /*1000*/  SHF.R.U32.HI R8, RZ, 0x17, R0 ;  /* 0x00000017ff087819 */ /* 0x000fc80000011600 */
[----:B------:R-:W-:-:S04]  /*1010*/  LOP3.LUT R8, R8, 0xff, RZ, 0xc0, !PT ;  /* 0x000000ff08087812 */ /* 0x000fc800078ec0ff */
[----:B------:R-:W-:-:S05]  /*1020*/  IADD3 R14, PT, PT, R8, R13, RZ ;  /* 0x0000000d080e7210 */ /* 0x000fca0007ffe0ff */
[----:B------:R-:W-:-:S05]  /*1030*/  VIADD R8, R14, 0xffffffff ;  /* 0xffffffff0e087836 */ /* 0x000fca0000000000 */
[----:B------:R-:W-:-:S13]  /*1040*/  ISETP.GE.U32.AND P0, PT, R8, 0xfe, PT ;  /* 0x000000fe0800780c */ /* 0x000fda0003f06070 */
[----:B------:R-:W-:Y:S05]  /*1050*/  @!P0 BRA `(.L_x_19) ;  /* 0x0000000000808947 */ /* 0x000fea0003800000 */
[----:B------:R-:W-:-:S13]  /*1060*/  ISETP.GT.AND P0, PT, R14, 0xfe, PT ;  /* 0x000000fe0e00780c */ /* 0x000fda0003f04270 */
[----:B------:R-:W-:Y:S05]  /*1070*/  @P0 BRA `(.L_x_20) ;  /* 0x00000000006c0947 */ /* 0x000fea0003800000 */
[----:B------:R-:W-:-:S13]  /*1080*/  ISETP.GE.AND P0, PT, R14, 0x1, PT ;  /* 0x000000010e00780c */ /* 0x000fda0003f06270 */
[----:B------:R-:W-:Y:S05]  /*1090*/  @P0 BRA `(.L_x_21) ;  /* 0x0000000000740947 */ /* 0x000fea0003800000 */
[----:B------:R-:W-:Y:S02]  /*10a0*/  ISETP.GE.AND P0, PT, R14, -0x18, PT ;  /* 0xffffffe80e00780c */ /* 0x000fe40003f06270 */
[----:B------:R-:W-:-:S11]  /*10b0*/  LOP3.LUT R0, R0, 0x80000000, RZ, 0xc0, !PT ;  /* 0x8000000000007812 */ /* 0x000fd600078ec0ff */
[----:B------:R-:W-:Y:S05]  /*10c0*/  @!P0 BRA `(.L_x_21) ;  /* 0x0000000000688947 */ /* 0x000fea0003800000 */
[CCC-:B------:R-:W-:Y:S01]  /*10d0*/  FFMA.RZ R8, R3.reuse, R15.reuse, R12.reuse ;  /* 0x0000000f03087223 */ /* 0x1c0fe2000000c00c */
[C---:B------:R-:W-:Y:S02]  /*10e0*/  IADD3 R13, PT, PT, R14.reuse, 0x20, RZ ;  /* 0x000000200e0d7810 */ /* 0x040fe40007ffe0ff */
[----:B------:R-:W-:Y:S02]  /*10f0*/  ISETP.NE.AND P2, PT, R14, RZ, PT ;  /* 0x000000ff0e00720c */ /* 0x000fe40003f45270 */
[----:B------:R-:W-:Y:S01]  /*1100*/  LOP3.LUT R10, R8, 0x7fffff, RZ, 0xc0, !PT ;  /* 0x007fffff080a7812 */ /* 0x000fe200078ec0ff */
[CCC-:B------:R-:W-:Y:S01]  /*1110*/  FFMA.RP R8, R3.reuse, R15.reuse, R12.reuse ;  /* 0x0000000f03087223 */ /* 0x1c0fe2000000800c */
[----:B------:R-:W-:Y:S01]  /*1120*/  FFMA.RM R3, R3, R15, R12 ;  /* 0x0000000f03037223 */ /* 0x000fe2000000400c */
[----:B------:R-:W-:Y:S02]  /*1130*/  ISETP.NE.AND P1, PT, R14, RZ, PT ;  /* 0x000000ff0e00720c */ /* 0x000fe40003f25270 */
[----:B------:R-:W-:-:S02]  /*1140*/  LOP3.LUT R10, R10, 0x800000, RZ, 0xfc, !PT ;  /* 0x008000000a0a7812 */ /* 0x000fc400078efcff */
[----:B------:R-:W-:Y:S02]  /*1150*/  IADD3 R12, PT, PT, -R14, RZ, RZ ;  /* 0x000000ff0e0c7210 */ /* 0x000fe40007ffe1ff */
[----:B------:R-:W-:Y:S02]  /*1160*/  SHF.L.U32 R13, R10, R13, RZ ;  /* 0x0000000d0a0d7219 */ /* 0x000fe400000006ff */
[----:B------:R-:W-:Y:S02]  /*1170*/  FSETP.NEU.FTZ.AND P0, PT, R8, R3, PT ;  /* 0x000000030800720b */ /* 0x000fe40003f1d000 */
[----:B------:R-:W-:Y:S02]  /*1180*/  SEL R3, R12, RZ, P2 ;  /* 0x000000ff0c037207 */ /* 0x000fe40001000000 */
[----:B------:R-:W-:Y:S02]  /*1190*/  ISETP.NE.AND P1, PT, R13, RZ, P1 ;  /* 0x000000ff0d00720c */ /* 0x000fe40000f25270 */
[----:B------:R-:W-:-:S02]  /*11a0*/  SHF.R.U32.HI R3, RZ, R3, R10 ;  /* 0x00000003ff037219 */ /* 0x000fc4000001160a */
[----:B------:R-:W-:Y:S02]  /*11b0*/  PLOP3.LUT P0, PT, P0, P1, PT, 0xf8, 0x8f ;  /* 0x00000000008f781c */ /* 0x000fe40000703f70 */
[----:B------:R-:W-:Y:S02]  /*11c0*/  SHF.R.U32.HI R13, RZ, 0x1, R3 ;  /* 0x00000001ff0d7819 */ /* 0x000fe40000011603 */
[----:B------:R-:W-:-:S04]  /*11d0*/  SEL R8, RZ, 0x1, !P0 ;  /* 0x00000001ff087807 */ /* 0x000fc80004000000 */
[----:B------:R-:W-:-:S04]  /*11e0*/  LOP3.LUT R8, R8, 0x1, R13, 0xf8, !PT ;  /* 0x0000000108087812 */ /* 0x000fc800078ef80d */
[----:B------:R-:W-:-:S05]  /*11f0*/  LOP3.LUT R8, R8, R3, RZ, 0xc0, !PT ;  /* 0x0000000308087212 */ /* 0x000fca00078ec0ff */
[----:B------:R-:W-:-:S05]  /*1200*/  IMAD.IADD R13, R13, 0x1, R8 ;  /* 0x000000010d0d7824 */ /* 0x000fca00078e0208 */
[----:B------:R-:W-:Y:S01]  /*1210*/  LOP3.LUT R0, R13, R0, RZ, 0xfc, !PT ;  /* 0x000000000d007212 */ /* 0x000fe200078efcff */
[----:B------:R-:W-:Y:S06]  /*1220*/  BRA `(.L_x_21) ;  /* 0x0000000000107947 */ /* 0x000fec0003800000 */
.L_x_20:
[----:B------:R-:W-:-:S04]  /*1230*/  LOP3.LUT R0, R0, 0x80000000, RZ, 0xc0, !PT ;  /* 0x8000000000007812 */ /* 0x000fc800078ec0ff */
[----:B------:R-:W-:Y:S01]  /*1240*/  LOP3.LUT R0, R0, 0x7f800000, RZ, 0xfc, !PT ;  /* 0x7f80000000007812 */ /* 0x000fe200078efcff */
[----:B------:R-:W-:Y:S06]  /*1250*/  BRA `(.L_x_21) ;  /* 0x0000000000047947 */ /* 0x000fec0003800000 */
.L_x_19:
[----:B------:R-:W-:-:S07]  /*1260*/  LEA R0, R13, R0, 0x17 ;  /* 0x000000000d007211 */ /* 0x000fce00078eb8ff */
.L_x_21:
[----:B------:R-:W-:Y:S05]  /*1270*/  BSYNC.RECONVERGENT B2 ;  /* 0x0000000000027941 */ /* 0x000fea0003800200 */
.L_x_18:
[----:B------:R-:W-:Y:S05]  /*1280*/  BRA `(.L_x_22) ;  /* 0x0000000000207947 */ /* 0x000fea0003800000 */
.L_x_17:
[----:B------:R-:W-:-:S04]  /*1290*/  LOP3.LUT R0, R3, 0x80000000, R12, 0x48, !PT ;  /* 0x8000000003007812 */ /* 0x000fc800078e480c */
[----:B------:R-:W-:Y:S01]  /*12a0*/  LOP3.LUT R0, R0, 0x7f800000, RZ, 0xfc, !PT ;  /* 0x7f80000000007812 */ /* 0x000fe200078efcff */
[----:B------:R-:W-:Y:S06]  /*12b0*/  BRA `(.L_x_22) ;  /* 0x0000000000147947 */ /* 0x000fec0003800000 */
.L_x_16:
[----:B------:R-:W-:Y:S01]  /*12c0*/  LOP3.LUT R0, R3, 0x80000000, R12, 0x48, !PT ;  /* 0x8000000003007812 */ /* 0x000fe200078e480c */
[----:B------:R-:W-:Y:S06]  /*12d0*/  BRA `(.L_x_22) ;  /* 0x00000000000c7947 */ /* 0x000fec0003800000 */
.L_x_15:
[----:B------:R-:W0:Y:S01]  /*12e0*/  MUFU.RSQ R0, -QNAN ;  /* 0xffc0000000007908 */ /* 0x000e220000001400 */
[----:B------:R-:W-:Y:S05]  /*12f0*/  BRA `(.L_x_22) ;  /* 0x0000000000047947 */ /* 0x000fea0003800000 */
.L_x_14:
[----:B------:R-:W-:-:S07]  /*1300*/  FADD.FTZ R0, R0, R3 ;  /* 0x0000000300007221 */ /* 0x000fce0000010000 */
.L_x_22:
[----:B------:R-:W-:Y:S05]  /*1310*/  BSYNC.RECONVERGENT B1 ;  /* 0x0000000000017941 */ /* 0x000fea0003800200 */
.L_x_12:
[----:B------:R-:W-:-:S04]  /*1320*/  HFMA2 R3, -RZ, RZ, 0, 0 ;  /* 0x00000000ff037431 */ /* 0x000fc800000001ff */
[----:B0-----:R-:W-:Y:S05]  /*1330*/  RET.REL.NODEC R2 `(kernel) ;  /* 0xffffffec02307950 */ /* 0x001fea0003c3ffff */
.L_x_23:
[----:B------:R-:W-:-:S00]  /*1340*/  BRA `(.L_x_23) ;  /* 0xfffffffc00fc7947 */ /* 0x000fc0000383ffff */
[----:B------:R-:W-:-:S00]  /*1350*/  NOP ;  /* 0x0000000000007918 */ /* 0x000fc00000000000 */
        /* <DEDUP_REMOVED lines=10> */
.L_x_24:


//--------------------- .nv.global.init           --------------------------
	.section	.nv.global.init,"aw",@progbits
.nv.global.init:
	.type		$str,@object
	.size		$str,($str$1 - $str)
$str:
        /*0000*/ 	.byte	0x4e, 0x20, 0x3c, 0x3d, 0x20, 0x52, 0x4f, 0x57, 0x5f, 0x53, 0x49, 0x5a, 0x45, 0x00
	.type		$str$1,@object
	.size		$str$1,(__unnamed_1 - $str$1)
$str$1:
        /*000e*/ 	.byte	0x2f, 0x74, 0x6d, 0x70, 0x2f, 0x73, 0x61, 0x73, 0x73, 0x5f, 0x63, 0x75, 0x5f, 0x6f, 0x39, 0x73
        /*001e*/ 	.byte	0x6a, 0x7a, 0x69, 0x6a, 0x33, 0x2f, 0x6b, 0x2e, 0x63, 0x75, 0x00
	.type		__unnamed_1,@object
	.size		__unnamed_1,(.L_0 - __unnamed_1)
__unnamed_1:
        /*0029*/ 	.byte	0x76, 0x6f, 0x69, 0x64, 0x20, 0x6b, 0x65, 0x72, 0x6e, 0x65, 0x6c, 0x28, 0x69, 0x6e, 0x74, 0x2c
        /*0039*/ 	.byte	0x20, 0x69, 0x6e, 0x74, 0x2c, 0x20, 0x66, 0x6c, 0x6f, 0x61, 0x74, 0x20, 0x2a, 0x2c, 0x20, 0x66
        /*0049*/ 	.byte	0x6c, 0x6f, 0x61, 0x74, 0x20, 0x2a, 0x29, 0x00
.L_0:


//--------------------- .nv.shared.kernel         --------------------------
	.section	.nv.shared.kernel,"aw",@nobits
	.sectionflags	@""
	.align	4
.nv.shared.kernel:
	.zero		1088


//--------------------- .nv.shared.reserved.0     --------------------------
	.section	.nv.shared.reserved.0,"aw",@nobits
	.weak		__nv_reservedSMEM_offset_0_alias
	.size		__nv_reservedSMEM_offset_0_alias, 0, 64
	.other		__nv_reservedSMEM_offset_0_alias,@"STO_CUDA_RESERVED_SHARED STV_DEFAULT"
__nv_reservedSMEM_offset_0_alias:
	.zero		0
	.zero		64


//--------------------- .nv.constant0.kernel      --------------------------
	.section	.nv.constant0.kernel,"a",@progbits
	.sectionflags	@""
	.align	4
.nv.constant0.kernel:
	.zero		920


//--------------------- SYMBOLS --------------------------

	.type		.nv.reservedSmem.offset0,@object
	.size		.nv.reservedSmem.offset0,0x4
	.type		.nv.reservedSmem.cap,@object
	.size		.nv.reservedSmem.cap,0x4
	.type		__assertfail,@function
